//
// Generated by NVIDIA NVVM Compiler
//
// Compiler Build ID: CL-36424714
// Cuda compilation tools, release 13.0, V13.0.88
// Based on NVVM 20.0.0
//

.version 9.0
.target sm_100
.address_size 64

	// .globl	_Z11blur_globalPKfPfii
// _ZZ11blur_sharedPKfPfiiE4tile has been demoted

.visible .entry _Z11blur_globalPKfPfii(
	.param .u64 .ptr .align 1 _Z11blur_globalPKfPfii_param_0,
	.param .u64 .ptr .align 1 _Z11blur_globalPKfPfii_param_1,
	.param .u32 _Z11blur_globalPKfPfii_param_2,
	.param .u32 _Z11blur_globalPKfPfii_param_3
)
{
	.reg .pred 	%p<8>;
	.reg .b32 	%r<21>;
	.reg .b32 	%f<20>;
	.reg .b64 	%rd<12>;

	ld.param.u64 	%rd1, [_Z11blur_globalPKfPfii_param_0];
	ld.param.u64 	%rd2, [_Z11blur_globalPKfPfii_param_1];
	ld.param.u32 	%r4, [_Z11blur_globalPKfPfii_param_2];
	ld.param.u32 	%r5, [_Z11blur_globalPKfPfii_param_3];
	mov.u32 	%r7, %ctaid.x;
	mov.u32 	%r8, %ntid.x;
	mov.u32 	%r9, %tid.x;
	mad.lo.s32 	%r10, %r7, %r8, %r9;
	mov.u32 	%r11, %ctaid.y;
	mov.u32 	%r12, %ntid.y;
	mov.u32 	%r13, %tid.y;
	mad.lo.s32 	%r14, %r11, %r12, %r13;
	setp.lt.s32 	%p1, %r10, 1;
	add.s32 	%r15, %r4, -1;
	setp.ge.s32 	%p2, %r10, %r15;
	or.pred  	%p3, %p1, %p2;
	setp.eq.s32 	%p4, %r14, 0;
	or.pred  	%p5, %p4, %p3;
	add.s32 	%r16, %r5, -1;
	setp.ge.s32 	%p6, %r14, %r16;
	or.pred  	%p7, %p5, %p6;
	@%p7 bra 	$L__BB0_2;
	cvta.to.global.u64 	%rd3, %rd2;
	cvta.to.global.u64 	%rd4, %rd1;
	add.s32 	%r17, %r14, -1;
	mad.lo.s32 	%r18, %r17, %r4, %r10;
	add.s32 	%r19, %r18, -1;
	mul.wide.s32 	%rd5, %r19, 4;
	add.s64 	%rd6, %rd4, %rd5;
	ld.global.f32 	%f1, [%rd6];
	add.f32 	%f2, %f1, 0f00000000;
	ld.global.f32 	%f3, [%rd6+4];
	add.f32 	%f4, %f2, %f3;
	ld.global.f32 	%f5, [%rd6+8];
	add.f32 	%f6, %f4, %f5;
	add.s32 	%r20, %r18, %r4;
	mul.wide.s32 	%rd7, %r4, 4;
	add.s64 	%rd8, %rd6, %rd7;
	ld.global.f32 	%f7, [%rd8];
	add.f32 	%f8, %f6, %f7;
	ld.global.f32 	%f9, [%rd8+4];
	add.f32 	%f10, %f8, %f9;
	ld.global.f32 	%f11, [%rd8+8];
	add.f32 	%f12, %f10, %f11;
	add.s64 	%rd9, %rd8, %rd7;
	ld.global.f32 	%f13, [%rd9];
	add.f32 	%f14, %f12, %f13;
	ld.global.f32 	%f15, [%rd9+4];
	add.f32 	%f16, %f14, %f15;
	ld.global.f32 	%f17, [%rd9+8];
	add.f32 	%f18, %f16, %f17;
	div.rn.f32 	%f19, %f18, 0f41100000;
	mul.wide.s32 	%rd10, %r20, 4;
	add.s64 	%rd11, %rd3, %rd10;
	st.global.f32 	[%rd11], %f19;
$L__BB0_2:
	ret;

}
	// .globl	_Z11blur_sharedPKfPfii
.visible .entry _Z11blur_sharedPKfPfii(
	.param .u64 .ptr .align 1 _Z11blur_sharedPKfPfii_param_0,
	.param .u64 .ptr .align 1 _Z11blur_sharedPKfPfii_param_1,
	.param .u32 _Z11blur_sharedPKfPfii_param_2,
	.param .u32 _Z11blur_sharedPKfPfii_param_3
)
{
	.reg .pred 	%p<8>;
	.reg .b32 	%r<50>;
	.reg .b32 	%f<23>;
	.reg .b64 	%rd<25>;
	// demoted variable
	.shared .align 4 .b8 _ZZ11blur_sharedPKfPfiiE4tile[1296];
	ld.param.u64 	%rd2, [_Z11blur_sharedPKfPfii_param_0];
	ld.param.u64 	%rd1, [_Z11blur_sharedPKfPfii_param_1];
	ld.param.u32 	%r5, [_Z11blur_sharedPKfPfii_param_2];
	ld.param.u32 	%r6, [_Z11blur_sharedPKfPfii_param_3];
	cvta.to.global.u64 	%rd3, %rd2;
	mov.u32 	%r1, %tid.x;
	mov.u32 	%r7, %tid.y;
	mov.u32 	%r8, %ctaid.x;
	shl.b32 	%r9, %r8, 4;
	add.s32 	%r2, %r9, %r1;
	mov.u32 	%r10, %ctaid.y;
	shl.b32 	%r11, %r10, 4;
	add.s32 	%r3, %r11, %r7;
	add.s32 	%r12, %r5, -1;
	add.s32 	%r13, %r6, -1;
	add.s32 	%r14, %r2, -1;
	min.s32 	%r15, %r14, %r12;
	max.s32 	%r16, %r15, 0;
	add.s32 	%r17, %r3, -1;
	min.s32 	%r18, %r17, %r13;
	max.s32 	%r19, %r18, 0;
	mul.lo.s32 	%r20, %r19, %r5;
	shl.b32 	%r21, %r7, 2;
	mov.u32 	%r22, _ZZ11blur_sharedPKfPfiiE4tile;
	add.s32 	%r4, %r22, %r21;
	add.s32 	%r23, %r16, %r20;
	mul.wide.s32 	%rd4, %r23, 4;
	add.s64 	%rd5, %rd3, %rd4;
	ld.global.f32 	%f1, [%rd5];
	mad.lo.s32 	%r24, %r1, 72, %r4;
	st.shared.f32 	[%r24], %f1;
	min.s32 	%r25, %r2, %r12;
	max.s32 	%r26, %r25, 0;
	add.s32 	%r27, %r26, %r20;
	mul.wide.s32 	%rd6, %r27, 4;
	add.s64 	%rd7, %rd3, %rd6;
	ld.global.f32 	%f2, [%rd7];
	st.shared.f32 	[%r24+72], %f2;
	add.s32 	%r28, %r2, 1;
	min.s32 	%r29, %r28, %r12;
	max.s32 	%r30, %r29, 0;
	add.s32 	%r31, %r30, %r20;
	mul.wide.s32 	%rd8, %r31, 4;
	add.s64 	%rd9, %rd3, %rd8;
	ld.global.f32 	%f3, [%rd9];
	st.shared.f32 	[%r24+144], %f3;
	min.s32 	%r32, %r3, %r13;
	max.s32 	%r33, %r32, 0;
	mul.lo.s32 	%r34, %r33, %r5;
	add.s32 	%r35, %r16, %r34;
	mul.wide.s32 	%rd10, %r35, 4;
	add.s64 	%rd11, %rd3, %rd10;
	ld.global.f32 	%f4, [%rd11];
	st.shared.f32 	[%r24+4], %f4;
	add.s32 	%r36, %r26, %r34;
	mul.wide.s32 	%rd12, %r36, 4;
	add.s64 	%rd13, %rd3, %rd12;
	ld.global.f32 	%f5, [%rd13];
	st.shared.f32 	[%r24+76], %f5;
	add.s32 	%r37, %r30, %r34;
	mul.wide.s32 	%rd14, %r37, 4;
	add.s64 	%rd15, %rd3, %rd14;
	ld.global.f32 	%f6, [%rd15];
	st.shared.f32 	[%r24+148], %f6;
	add.s32 	%r38, %r3, 1;
	min.s32 	%r39, %r38, %r13;
	max.s32 	%r40, %r39, 0;
	mul.lo.s32 	%r41, %r40, %r5;
	add.s32 	%r42, %r16, %r41;
	mul.wide.s32 	%rd16, %r42, 4;
	add.s64 	%rd17, %rd3, %rd16;
	ld.global.f32 	%f7, [%rd17];
	st.shared.f32 	[%r24+8], %f7;
	add.s32 	%r43, %r26, %r41;
	mul.wide.s32 	%rd18, %r43, 4;
	add.s64 	%rd19, %rd3, %rd18;
	ld.global.f32 	%f8, [%rd19];
	st.shared.f32 	[%r24+80], %f8;
	add.s32 	%r44, %r30, %r41;
	mul.wide.s32 	%rd20, %r44, 4;
	add.s64 	%rd21, %rd3, %rd20;
	ld.global.f32 	%f9, [%rd21];
	st.shared.f32 	[%r24+152], %f9;
	bar.sync 	0;
	setp.lt.s32 	%p1, %r2, 1;
	setp.ge.s32 	%p2, %r2, %r12;
	or.pred  	%p3, %p1, %p2;
	setp.eq.s32 	%p4, %r3, 0;
	or.pred  	%p5, %p4, %p3;
	setp.ge.s32 	%p6, %r3, %r13;
	or.pred  	%p7, %p5, %p6;
	@%p7 bra 	$L__BB1_2;
	cvta.to.global.u64 	%rd22, %rd1;
	shl.b32 	%r45, %r1, 2;
	add.s32 	%r46, %r4, %r45;
	mad.lo.s32 	%r47, %r1, 72, %r46;
	ld.shared.f32 	%f10, [%r47+4];
	add.f32 	%f11, %f10, 0f00000000;
	ld.shared.f32 	%f12, [%r47+76];
	add.f32 	%f13, %f11, %f12;
	ld.shared.f32 	%f14, [%r47+148];
	add.f32 	%f15, %f13, %f14;
	add.f32 	%f16, %f15, %f10;
	add.f32 	%f17, %f16, %f12;
	add.f32 	%f18, %f17, %f14;
	add.f32 	%f19, %f18, %f10;
	add.f32 	%f20, %f19, %f12;
	add.f32 	%f21, %f20, %f14;
	div.rn.f32 	%f22, %f21, 0f41100000;
	add.s32 	%r48, %r2, %r3;
	add.s32 	%r49, %r48, %r5;
	mul.wide.s32 	%rd23, %r49, 4;
	add.s64 	%rd24, %rd22, %rd23;
	st.global.f32 	[%rd24], %f22;
$L__BB1_2:
	ret;

}


// ===== COMPILED SASS (sm_100) =====

	.target	sm_100

	.elftype	@"ET_EXEC"


//--------------------- .note.nv.tkinfo           --------------------------
	.section	.note.nv.tkinfo,"",@"SHT_NOTE"
	.sectionflags	@"SHF_NOTE_NV_TKINFO"
	.tkinfo
        /*0018*/ 	.word	0x00000002
        /*0030*/ 	.string	""
        /*0030*/ 	.string	"ptxas"
        /*0030*/ 	.string	"Cuda compilation tools, release 13.0, V13.0.88"
        /*0030*/ 	.string	"Build cuda_13.0.r13.0/compiler.36424714_0"
        /*0030*/ 	.string	"-arch sm_100 -m 64 "



//--------------------- .note.nv.cuinfo           --------------------------
	.section	.note.nv.cuinfo,"",@"SHT_NOTE"
	.sectionflags	@"SHF_NOTE_NV_CUINFO"
        /*0018*/ 	.short	0x0002
        /*001a*/ 	.short	0x0064
        /*001c*/ 	.short	0x0082
	.zero		2


//--------------------- .nv.info                  --------------------------
	.section	.nv.info,"",@"SHT_CUDA_INFO"
	.align	4


	//----- nvinfo : EIATTR_REGCOUNT
	.align		4
        /*0000*/ 	.byte	0x04, 0x2f
        /*0002*/ 	.short	(.L_1 - .L_0)
	.align		4
.L_0:
        /*0004*/ 	.word	index@(_Z11blur_globalPKfPfii)
        /*0008*/ 	.word	0x0000001c


	//----- nvinfo : EIATTR_FRAME_SIZE
	.align		4
.L_1:
        /*000c*/ 	.byte	0x04, 0x11
        /*000e*/ 	.short	(.L_3 - .L_2)
	.align		4
.L_2:
        /*0010*/ 	.word	index@($__internal_1_$__cuda_sm3x_div_rn_noftz_f32_slowpath)
        /*0014*/ 	.word	0x00000000


	//----- nvinfo : EIATTR_FRAME_SIZE
	.align		4
.L_3:
        /*0018*/ 	.byte	0x04, 0x11
        /*001a*/ 	.short	(.L_5 - .L_4)
	.align		4
.L_4:
        /*001c*/ 	.word	index@(_Z11blur_globalPKfPfii)
        /*0020*/ 	.word	0x00000000


	//----- nvinfo : EIATTR_REGCOUNT
	.align		4
.L_5:
        /*0024*/ 	.byte	0x04, 0x2f
        /*0026*/ 	.short	(.L_7 - .L_6)
	.align		4
.L_6:
        /*0028*/ 	.word	index@(_Z11blur_sharedPKfPfii)
        /*002c*/ 	.word	0x0000001c


	//----- nvinfo : EIATTR_FRAME_SIZE
	.align		4
.L_7:
        /*0030*/ 	.byte	0x04, 0x11
        /*0032*/ 	.short	(.L_9 - .L_8)
	.align		4
.L_8:
        /*0034*/ 	.word	index@($__internal_0_$__cuda_sm3x_div_rn_noftz_f32_slowpath)
        /*0038*/ 	.word	0x00000000


	//----- nvinfo : EIATTR_FRAME_SIZE
	.align		4
.L_9:
        /*003c*/ 	.byte	0x04, 0x11
        /*003e*/ 	.short	(.L_11 - .L_10)
	.align		4
.L_10:
        /*0040*/ 	.word	index@(_Z11blur_sharedPKfPfii)
        /*0044*/ 	.word	0x00000000


	//----- nvinfo : EIATTR_MIN_STACK_SIZE
	.align		4
.L_11:
        /*0048*/ 	.byte	0x04, 0x12
        /*004a*/ 	.short	(.L_13 - .L_12)
	.align		4
.L_12:
        /*004c*/ 	.word	index@(_Z11blur_sharedPKfPfii)
        /*0050*/ 	.word	0x00000000


	//----- nvinfo : EIATTR_MIN_STACK_SIZE
	.align		4
.L_13:
        /*0054*/ 	.byte	0x04, 0x12
        /*0056*/ 	.short	(.L_15 - .L_14)
	.align		4
.L_14:
        /*0058*/ 	.word	index@(_Z11blur_globalPKfPfii)
        /*005c*/ 	.word	0x00000000
.L_15:


//--------------------- .nv.compat                --------------------------
	.section	.nv.compat,"",@"SHT_CUDA_COMPAT_INFO"
	.align	4
        /*0000*/ 	.byte	0x02, 0x09, 0x00, 0x00, 0x02, 0x02, 0x01, 0x00, 0x02, 0x05, 0x05, 0x00, 0x03, 0x07, 0x01, 0x01
        /*0010*/ 	.byte	0x02, 0x03, 0x00, 0x00, 0x02, 0x06, 0x01, 0x00, 0x04, 0x0b, 0x08, 0x00, 0x01, 0x00, 0x00, 0x00
        /*0020*/ 	.byte	0x00, 0x00, 0x00, 0x00


//--------------------- .nv.info._Z11blur_sharedPKfPfii --------------------------
	.section	.nv.info._Z11blur_sharedPKfPfii,"",@"SHT_CUDA_INFO"
	.sectionflags	@""
	.align	4


	//----- nvinfo : EIATTR_CUDA_API_VERSION
	.align		4
        /*0000*/ 	.byte	0x04, 0x37
        /*0002*/ 	.short	(.L_17 - .L_16)
.L_16:
        /*0004*/ 	.word	0x00000082


	//----- nvinfo : EIATTR_KPARAM_INFO
	.align		4
.L_17:
        /*0008*/ 	.byte	0x04, 0x17
        /*000a*/ 	.short	(.L_19 - .L_18)
.L_18:
        /*000c*/ 	.word	0x00000000
        /*0010*/ 	.short	0x0003
        /*0012*/ 	.short	0x0014
        /*0014*/ 	.byte	0x00, 0xf0, 0x11, 0x00


	//----- nvinfo : EIATTR_KPARAM_INFO
	.align		4
.L_19:
        /*0018*/ 	.byte	0x04, 0x17
        /*001a*/ 	.short	(.L_21 - .L_20)
.L_20:
        /*001c*/ 	.word	0x00000000
        /*0020*/ 	.short	0x0002
        /*0022*/ 	.short	0x0010
        /*0024*/ 	.byte	0x00, 0xf0, 0x11, 0x00


	//----- nvinfo : EIATTR_KPARAM_INFO
	.align		4
.L_21:
        /*0028*/ 	.byte	0x04, 0x17
        /*002a*/ 	.short	(.L_23 - .L_22)
.L_22:
        /*002c*/ 	.word	0x00000000
        /*0030*/ 	.short	0x0001
        /*0032*/ 	.short	0x0008
        /*0034*/ 	.byte	0x00, 0xf5, 0x21, 0x00


	//----- nvinfo : EIATTR_KPARAM_INFO
	.align		4
.L_23:
        /*0038*/ 	.byte	0x04, 0x17
        /*003a*/ 	.short	(.L_25 - .L_24)
.L_24:
        /*003c*/ 	.word	0x00000000
        /*0040*/ 	.short	0x0000
        /*0042*/ 	.short	0x0000
        /*0044*/ 	.byte	0x00, 0xf5, 0x21, 0x00


	//----- nvinfo : EIATTR_SPARSE_MMA_MASK
	.align		4
.L_25:
        /*0048*/ 	.byte	0x03, 0x50
        /*004a*/ 	.short	0x0000


	//----- nvinfo : EIATTR_MAXREG_COUNT
	.align		4
        /*004c*/ 	.byte	0x03, 0x1b
        /*004e*/ 	.short	0x00ff


	//----- nvinfo : EIATTR_NUM_BARRIERS
	.align		4
        /*0050*/ 	.byte	0x02, 0x4c
        /*0052*/ 	.byte	0x01
	.zero		1


	//----- nvinfo : EIATTR_MERCURY_ISA_VERSION
	.align		4
        /*0054*/ 	.byte	0x03, 0x5f
        /*0056*/ 	.short	0x0101


	//----- nvinfo : EIATTR_VRC_CTA_INIT_COUNT
	.align		4
        /*0058*/ 	.byte	0x02, 0x4a
	.zero		1
	.zero		1


	//----- nvinfo : EIATTR_EXIT_INSTR_OFFSETS
	.align		4
        /*005c*/ 	.byte	0x04, 0x1c
        /*005e*/ 	.short	(.L_27 - .L_26)


	//   ....[0]....
.L_26:
        /*0060*/ 	.word	0x00000400


	//   ....[1]....
        /*0064*/ 	.word	0x00000620


	//----- nvinfo : EIATTR_CRS_STACK_SIZE
	.align		4
.L_27:
        /*0068*/ 	.byte	0x04, 0x1e
        /*006a*/ 	.short	(.L_29 - .L_28)
.L_28:
        /*006c*/ 	.word	0x00000000


	//----- nvinfo : EIATTR_CBANK_PARAM_SIZE
	.align		4
.L_29:
        /*0070*/ 	.byte	0x03, 0x19
        /*0072*/ 	.short	0x0018


	//----- nvinfo : EIATTR_PARAM_CBANK
	.align		4
        /*0074*/ 	.byte	0x04, 0x0a
        /*0076*/ 	.short	(.L_31 - .L_30)
	.align		4
.L_30:
        /*0078*/ 	.word	index@(.nv.constant0._Z11blur_sharedPKfPfii)
        /*007c*/ 	.short	0x0380
        /*007e*/ 	.short	0x0018


	//----- nvinfo : EIATTR_SW_WAR
	.align		4
.L_31:
        /*0080*/ 	.byte	0x04, 0x36
        /*0082*/ 	.short	(.L_33 - .L_32)
.L_32:
        /*0084*/ 	.word	0x00000008
.L_33:


//--------------------- .nv.info._Z11blur_globalPKfPfii --------------------------
	.section	.nv.info._Z11blur_globalPKfPfii,"",@"SHT_CUDA_INFO"
	.sectionflags	@""
	.align	4


	//----- nvinfo : EIATTR_CUDA_API_VERSION
	.align		4
        /*0000*/ 	.byte	0x04, 0x37
        /*0002*/ 	.short	(.L_35 - .L_34)
.L_34:
        /*0004*/ 	.word	0x00000082


	//----- nvinfo : EIATTR_KPARAM_INFO
	.align		4
.L_35:
        /*0008*/ 	.byte	0x04, 0x17
        /*000a*/ 	.short	(.L_37 - .L_36)
.L_36:
        /*000c*/ 	.word	0x00000000
        /*0010*/ 	.short	0x0003
        /*0012*/ 	.short	0x0014
        /*0014*/ 	.byte	0x00, 0xf0, 0x11, 0x00


	//----- nvinfo : EIATTR_KPARAM_INFO
	.align		4
.L_37:
        /*0018*/ 	.byte	0x04, 0x17
        /*001a*/ 	.short	(.L_39 - .L_38)
.L_38:
        /*001c*/ 	.word	0x00000000
        /*0020*/ 	.short	0x0002
        /*0022*/ 	.short	0x0010
        /*0024*/ 	.byte	0x00, 0xf0, 0x11, 0x00


	//----- nvinfo : EIATTR_KPARAM_INFO
	.align		4
.L_39:
        /*0028*/ 	.byte	0x04, 0x17
        /*002a*/ 	.short	(.L_41 - .L_40)
.L_40:
        /*002c*/ 	.word	0x00000000
        /*0030*/ 	.short	0x0001
        /*0032*/ 	.short	0x0008
        /*0034*/ 	.byte	0x00, 0xf5, 0x21, 0x00


	//----- nvinfo : EIATTR_KPARAM_INFO
	.align		4
.L_41:
        /*0038*/ 	.byte	0x04, 0x17
        /*003a*/ 	.short	(.L_43 - .L_42)
.L_42:
        /*003c*/ 	.word	0x00000000
        /*0040*/ 	.short	0x0000
        /*0042*/ 	.short	0x0000
        /*0044*/ 	.byte	0x00, 0xf5, 0x21, 0x00


	//----- nvinfo : EIATTR_SPARSE_MMA_MASK
	.align		4
.L_43:
        /*0048*/ 	.byte	0x03, 0x50
        /*004a*/ 	.short	0x0000


	//----- nvinfo : EIATTR_MAXREG_COUNT
	.align		4
        /*004c*/ 	.byte	0x03, 0x1b
        /*004e*/ 	.short	0x00ff


	//----- nvinfo : EIATTR_MERCURY_ISA_VERSION
	.align		4
        /*0050*/ 	.byte	0x03, 0x5f
        /*0052*/ 	.short	0x0101


	//----- nvinfo : EIATTR_VRC_CTA_INIT_COUNT
	.align		4
        /*0054*/ 	.byte	0x02, 0x4a
	.zero		1
	.zero		1


	//----- nvinfo : EIATTR_EXIT_INSTR_OFFSETS
	.align		4
        /*0058*/ 	.byte	0x04, 0x1c
        /*005a*/ 	.short	(.L_45 - .L_44)


	//   ....[0]....
.L_44:
        /*005c*/ 	.word	0x00000100


	//   ....[1]....
        /*0060*/ 	.word	0x000003c0


	//----- nvinfo : EIATTR_CRS_STACK_SIZE
	.align		4
.L_45:
        /*0064*/ 	.byte	0x04, 0x1e
        /*0066*/ 	.short	(.L_47 - .L_46)
.L_46:
        /*0068*/ 	.word	0x00000000


	//----- nvinfo : EIATTR_CBANK_PARAM_SIZE
	.align		4
.L_47:
        /*006c*/ 	.byte	0x03, 0x19
        /*006e*/ 	.short	0x0018


	//----- nvinfo : EIATTR_PARAM_CBANK
	.align		4
        /*0070*/ 	.byte	0x04, 0x0a
        /*0072*/ 	.short	(.L_49 - .L_48)
	.align		4
.L_48:
        /*0074*/ 	.word	index@(.nv.constant0._Z11blur_globalPKfPfii)
        /*0078*/ 	.short	0x0380
        /*007a*/ 	.short	0x0018


	//----- nvinfo : EIATTR_SW_WAR
	.align		4
.L_49:
        /*007c*/ 	.byte	0x04, 0x36
        /*007e*/ 	.short	(.L_51 - .L_50)
.L_50:
        /*0080*/ 	.word	0x00000008
.L_51:


//--------------------- .nv.callgraph             --------------------------
	.section	.nv.callgraph,"",@"SHT_CUDA_CALLGRAPH"
	.align	4
	.sectionentsize	8
	.align		4
        /*0000*/ 	.word	0x00000000
	.align		4
        /*0004*/ 	.word	0xffffffff
	.align		4
        /*0008*/ 	.word	0x00000000
	.align		4
        /*000c*/ 	.word	0xfffffffe
	.align		4
        /*0010*/ 	.word	0x00000000
	.align		4
        /*0014*/ 	.word	0xfffffffd
	.align		4
        /*0018*/ 	.word	0x00000000
	.align		4
        /*001c*/ 	.word	0xfffffffc


//--------------------- .text._Z11blur_sharedPKfPfii --------------------------
	.section	.text._Z11blur_sharedPKfPfii,"ax",@progbits
	.align	128
        .global         _Z11blur_sharedPKfPfii
        .type           _Z11blur_sharedPKfPfii,@function
        .size           _Z11blur_sharedPKfPfii,(.L_x_30 - _Z11blur_sharedPKfPfii)
        .other          _Z11blur_sharedPKfPfii,@"STO_CUDA_ENTRY STV_DEFAULT"
_Z11blur_sharedPKfPfii:
.text._Z11blur_sharedPKfPfii:
[----:B------:R-:W-:Y:S01]  /*0000*/  LDC R1, c[0x0][0x37c] ;  /* 0x0000df00ff017b82 */ /* 0x000fe20000000800 */
[----:B------:R-:W0:Y:S07]  /*0010*/  S2R R22, SR_TID.Y ;  /* 0x0000000000167919 */ /* 0x000e2e0000002200 */
[----:B------:R-:W1:Y:S01]  /*0020*/  LDC.64 R2, c[0x0][0x390] ;  /* 0x0000e400ff027b82 */ /* 0x000e620000000a00 */
[----:B------:R-:W2:Y:S01]  /*0030*/  LDCU.64 UR6, c[0x0][0x358] ;  /* 0x00006b00ff0677ac */ /* 0x000ea20008000a00 */
[----:B------:R-:W0:Y:S01]  /*0040*/  S2R R21, SR_CTAID.Y ;  /* 0x0000000000157919 */ /* 0x000e220000002600 */
[----:B------:R-:W3:Y:S05]  /*0050*/  S2R R0, SR_TID.X ;  /* 0x0000000000007919 */ /* 0x000eea0000002100 */
[----:B------:R-:W4:Y:S01]  /*0060*/  LDC.64 R18, c[0x0][0x380] ;  /* 0x0000e000ff127b82 */ /* 0x000f220000000a00 */
[----:B------:R-:W3:Y:S01]  /*0070*/  S2R R5, SR_CTAID.X ;  /* 0x0000000000057919 */ /* 0x000ee20000002500 */
[----:B-1----:R-:W-:Y:S01]  /*0080*/  VIADD R24, R3, 0xffffffff ;  /* 0xffffffff03187836 */ /* 0x002fe20000000000 */
[----:B------:R-:W-:Y:S01]  /*0090*/  IADD3 R23, PT, PT, R2, -0x1, RZ ;  /* 0xffffffff02177810 */ /* 0x000fe20007ffe0ff */
[----:B0-----:R-:W-:-:S05]  /*00a0*/  IMAD R21, R21, 0x10, R22 ;  /* 0x0000001015157824 */ /* 0x001fca00078e0216 */
[C---:B------:R-:W-:Y:S02]  /*00b0*/  VIADDMNMX.RELU R11, R21.reuse, 0xffffffff, R24, PT ;  /* 0xffffffff150b7846 */ /* 0x040fe40003801118 */
[----:B------:R-:W-:Y:S01]  /*00c0*/  VIMNMX.RELU R13, PT, PT, R21, R24, PT ;  /* 0x00000018150d7248 */ /* 0x000fe20003fe1100 */
[----:B---3--:R-:W-:Y:S01]  /*00d0*/  IMAD R20, R5, 0x10, R0 ;  /* 0x0000001005147824 */ /* 0x008fe200078e0200 */
[----:B------:R-:W-:-:S04]  /*00e0*/  VIADDMNMX.RELU R4, R21, 0x1, R24, PT ;  /* 0x0000000115047846 */ /* 0x000fc80003801118 */
[C-C-:B------:R-:W-:Y:S02]  /*00f0*/  VIADDMNMX.RELU R15, R20.reuse, 0xffffffff, R23.reuse, PT ;  /* 0xffffffff140f7846 */ /* 0x140fe40003801117 */
[C---:B------:R-:W-:Y:S02]  /*0100*/  VIMNMX.RELU R17, PT, PT, R20.reuse, R23, PT ;  /* 0x0000001714117248 */ /* 0x040fe40003fe1100 */
[----:B------:R-:W-:Y:S01]  /*0110*/  VIADDMNMX.RELU R25, R20, 0x1, R23, PT ;  /* 0x0000000114197846 */ /* 0x000fe20003801117 */
[CC--:B------:R-:W-:Y:S02]  /*0120*/  IMAD R3, R11.reuse, R2.reuse, R15 ;  /* 0x000000020b037224 */ /* 0x0c0fe400078e020f */
[-C--:B------:R-:W-:Y:S02]  /*0130*/  IMAD R5, R11, R2.reuse, R17 ;  /* 0x000000020b057224 */ /* 0x080fe400078e0211 */
[CC--:B------:R-:W-:Y:S02]  /*0140*/  IMAD R7, R13.reuse, R2.reuse, R15 ;  /* 0x000000020d077224 */ /* 0x0c0fe400078e020f */
[----:B------:R-:W-:-:S02]  /*0150*/  IMAD R9, R13, R2, R17 ;  /* 0x000000020d097224 */ /* 0x000fc400078e0211 */
[-CC-:B------:R-:W-:Y:S02]  /*0160*/  IMAD R11, R11, R2.reuse, R25.reuse ;  /* 0x000000020b0b7224 */ /* 0x180fe400078e0219 */
[-C--:B------:R-:W-:Y:S02]  /*0170*/  IMAD R13, R13, R2.reuse, R25 ;  /* 0x000000020d0d7224 */ /* 0x080fe400078e0219 */
[CC--:B------:R-:W-:Y:S02]  /*0180*/  IMAD R15, R4.reuse, R2.reuse, R15 ;  /* 0x00000002040f7224 */ /* 0x0c0fe400078e020f */
[CC--:B------:R-:W-:Y:S02]  /*0190*/  IMAD R17, R4.reuse, R2.reuse, R17 ;  /* 0x0000000204117224 */ /* 0x0c0fe400078e0211 */
[----:B------:R-:W-:Y:S02]  /*01a0*/  IMAD R25, R4, R2, R25 ;  /* 0x0000000204197224 */ /* 0x000fe400078e0219 */
[----:B----4-:R-:W-:-:S04]  /*01b0*/  IMAD.WIDE R2, R3, 0x4, R18 ;  /* 0x0000000403027825 */ /* 0x010fc800078e0212 */
[--C-:B------:R-:W-:Y:S02]  /*01c0*/  IMAD.WIDE R4, R5, 0x4, R18.reuse ;  /* 0x0000000405047825 */ /* 0x100fe400078e0212 */
[----:B--2---:R0:W2:Y:S02]  /*01d0*/  LDG.E R2, desc[UR6][R2.64] ;  /* 0x0000000602027981 */ /* 0x0040a4000c1e1900 */
[--C-:B------:R-:W-:Y:S02]  /*01e0*/  IMAD.WIDE R6, R7, 0x4, R18.reuse ;  /* 0x0000000407067825 */ /* 0x100fe400078e0212 */
[----:B------:R1:W3:Y:S02]  /*01f0*/  LDG.E R4, desc[UR6][R4.64] ;  /* 0x0000000604047981 */ /* 0x0002e4000c1e1900 */
[--C-:B------:R-:W-:Y:S02]  /*0200*/  IMAD.WIDE R8, R9, 0x4, R18.reuse ;  /* 0x0000000409087825 */ /* 0x100fe400078e0212 */
[----:B------:R-:W4:Y:S02]  /*0210*/  LDG.E R6, desc[UR6][R6.64] ;  /* 0x0000000606067981 */ /* 0x000f24000c1e1900 */
[----:B------:R-:W-:-:S02]  /*0220*/  IMAD.WIDE R10, R11, 0x4, R18 ;  /* 0x000000040b0a7825 */ /* 0x000fc400078e0212 */
[----:B------:R-:W5:Y:S02]  /*0230*/  LDG.E R8, desc[UR6][R8.64] ;  /* 0x0000000608087981 */ /* 0x000f64000c1e1900 */
[--C-:B------:R-:W-:Y:S02]  /*0240*/  IMAD.WIDE R12, R13, 0x4, R18.reuse ;  /* 0x000000040d0c7825 */ /* 0x100fe400078e0212 */
[----:B------:R-:W5:Y:S02]  /*0250*/  LDG.E R10, desc[UR6][R10.64] ;  /* 0x000000060a0a7981 */ /* 0x000f64000c1e1900 */
[--C-:B------:R-:W-:Y:S02]  /*0260*/  IMAD.WIDE R14, R15, 0x4, R18.reuse ;  /* 0x000000040f0e7825 */ /* 0x100fe400078e0212 */
[----:B------:R-:W5:Y:S02]  /*0270*/  LDG.E R12, desc[UR6][R12.64] ;  /* 0x000000060c0c7981 */ /* 0x000f64000c1e1900 */
[----:B------:R-:W-:-:S02]  /*0280*/  IMAD.WIDE R16, R17, 0x4, R18 ;  /* 0x0000000411107825 */ /* 0x000fc400078e0212 */
[----:B------:R-:W5:Y:S02]  /*0290*/  LDG.E R14, desc[UR6][R14.64] ;  /* 0x000000060e0e7981 */ /* 0x000f64000c1e1900 */
[----:B------:R-:W-:Y:S02]  /*02a0*/  IMAD.WIDE R18, R25, 0x4, R18 ;  /* 0x0000000419127825 */ /* 0x000fe400078e0212 */
[----:B------:R-:W5:Y:S04]  /*02b0*/  LDG.E R16, desc[UR6][R16.64] ;  /* 0x0000000610107981 */ /* 0x000f68000c1e1900 */
[----:B------:R-:W5:Y:S01]  /*02c0*/  LDG.E R18, desc[UR6][R18.64] ;  /* 0x0000000612127981 */ /* 0x000f62000c1e1900 */
[----:B------:R-:W0:Y:S01]  /*02d0*/  S2UR UR5, SR_CgaCtaId ;  /* 0x00000000000579c3 */ /* 0x000e220000008800 */
[----:B------:R-:W-:Y:S01]  /*02e0*/  UMOV UR4, 0x400 ;  /* 0x0000040000047882 */ /* 0x000fe20000000000 */
[----:B------:R-:W-:Y:S01]  /*02f0*/  ISETP.GE.AND P0, PT, R20, R23, PT ;  /* 0x000000171400720c */ /* 0x000fe20003f06270 */
[----:B0-----:R-:W-:-:S06]  /*0300*/  ULEA UR4, UR5, UR4, 0x18 ;  /* 0x0000000405047291 */ /* 0x001fcc000f8ec0ff */
[----:B------:R-:W-:-:S05]  /*0310*/  LEA R3, R22, UR4, 0x2 ;  /* 0x0000000416037c11 */ /* 0x000fca000f8e10ff */
[----:B-1----:R-:W-:Y:S01]  /*0320*/  IMAD R5, R0, 0x48, R3 ;  /* 0x0000004800057824 */ /* 0x002fe200078e0203 */
[----:B------:R-:W-:-:S04]  /*0330*/  ISETP.LT.OR P0, PT, R20, 0x1, P0 ;  /* 0x000000011400780c */ /* 0x000fc80000701670 */
[----:B------:R-:W-:-:S04]  /*0340*/  ISETP.EQ.OR P0, PT, R21, RZ, P0 ;  /* 0x000000ff1500720c */ /* 0x000fc80000702670 */
[----:B------:R-:W-:Y:S01]  /*0350*/  ISETP.GE.OR P0, PT, R21, R24, P0 ;  /* 0x000000181500720c */ /* 0x000fe20000706670 */
[----:B--2---:R0:W-:Y:S04]  /*0360*/  STS [R5], R2 ;  /* 0x0000000205007388 */ /* 0x0041e80000000800 */
[----:B---3--:R0:W-:Y:S04]  /*0370*/  STS [R5+0x48], R4 ;  /* 0x0000480405007388 */ /* 0x0081e80000000800 */
[----:B----4-:R0:W-:Y:S04]  /*0380*/  STS [R5+0x4], R6 ;  /* 0x0000040605007388 */ /* 0x0101e80000000800 */
[----:B-----5:R0:W-:Y:S04]  /*0390*/  STS [R5+0x4c], R8 ;  /* 0x00004c0805007388 */ /* 0x0201e80000000800 */
[----:B------:R0:W-:Y:S04]  /*03a0*/  STS [R5+0x90], R10 ;  /* 0x0000900a05007388 */ /* 0x0001e80000000800 */
[----:B------:R0:W-:Y:S04]  /*03b0*/  STS [R5+0x94], R12 ;  /* 0x0000940c05007388 */ /* 0x0001e80000000800 */
[----:B------:R0:W-:Y:S04]  /*03c0*/  STS [R5+0x8], R14 ;  /* 0x0000080e05007388 */ /* 0x0001e80000000800 */
[----:B------:R0:W-:Y:S04]  /*03d0*/  STS [R5+0x50], R16 ;  /* 0x0000501005007388 */ /* 0x0001e80000000800 */
[----:B------:R0:W-:Y:S01]  /*03e0*/  STS [R5+0x98], R18 ;  /* 0x0000981205007388 */ /* 0x0001e20000000800 */
[----:B------:R-:W-:Y:S06]  /*03f0*/  BAR.SYNC.DEFER_BLOCKING 0x0 ;  /* 0x0000000000007b1d */ /* 0x000fec0000010000 */
[----:B------:R-:W-:Y:S05]  /*0400*/  @P0 EXIT ;  /* 0x000000000000094d */ /* 0x000fea0003800000 */
[C---:B------:R-:W-:Y:S01]  /*0410*/  LEA R3, R0.reuse, R3, 0x2 ;  /* 0x0000000300037211 */ /* 0x040fe200078e10ff */
[----:B------:R-:W-:Y:S01]  /*0420*/  IMAD.MOV.U32 R11, RZ, RZ, 0x3de38e39 ;  /* 0x3de38e39ff0b7424 */ /* 0x000fe200078e00ff */
[----:B------:R-:W-:Y:S03]  /*0430*/  BSSY.RECONVERGENT B1, `(.L_x_0) ;  /* 0x0000019000017945 */ /* 0x000fe60003800200 */
[----:B------:R-:W-:-:S05]  /*0440*/  IMAD R3, R0, 0x48, R3 ;  /* 0x0000004800037824 */ /* 0x000fca00078e0203 */
[----:B------:R-:W1:Y:S04]  /*0450*/  LDS R0, [R3+0x4] ;  /* 0x0000040003007984 */ /* 0x000e680000000800 */
[----:B0-----:R-:W0:Y:S04]  /*0460*/  LDS R5, [R3+0x4c] ;  /* 0x00004c0003057984 */ /* 0x001e280000000800 */
[----:B------:R-:W2:Y:S01]  /*0470*/  LDS R7, [R3+0x94] ;  /* 0x0000940003077984 */ /* 0x000ea20000000800 */
[----:B-1----:R-:W-:-:S04]  /*0480*/  FADD R2, RZ, R0 ;  /* 0x00000000ff027221 */ /* 0x002fc80000000000 */
[----:B0-----:R-:W-:-:S04]  /*0490*/  FADD R2, R2, R5 ;  /* 0x0000000502027221 */ /* 0x001fc80000000000 */
[----:B--2---:R-:W-:-:S04]  /*04a0*/  FADD R9, R2, R7 ;  /* 0x0000000702097221 */ /* 0x004fc80000000000 */
[----:B------:R-:W-:-:S04]  /*04b0*/  FADD R2, R0, R9 ;  /* 0x0000000900027221 */ /* 0x000fc80000000000 */
[----:B------:R-:W-:-:S04]  /*04c0*/  FADD R2, R5, R2 ;  /* 0x0000000205027221 */ /* 0x000fc80000000000 */
[----:B------:R-:W-:Y:S01]  /*04d0*/  FADD R9, R7, R2 ;  /* 0x0000000207097221 */ /* 0x000fe20000000000 */
[----:B------:R-:W-:-:S03]  /*04e0*/  HFMA2 R2, -RZ, RZ, 2.53125, 0 ;  /* 0x41100000ff027431 */ /* 0x000fc600000001ff */
[----:B------:R-:W-:-:S04]  /*04f0*/  FADD R0, R0, R9 ;  /* 0x0000000900007221 */ /* 0x000fc80000000000 */
[----:B------:R-:W-:Y:S01]  /*0500*/  FADD R0, R5, R0 ;  /* 0x0000000005007221 */ /* 0x000fe20000000000 */
[----:B------:R-:W-:-:S03]  /*0510*/  FFMA R2, R11, -R2, 1 ;  /* 0x3f8000000b027423 */ /* 0x000fc60000000802 */
[----:B------:R-:W-:Y:S01]  /*0520*/  FADD R0, R7, R0 ;  /* 0x0000000007007221 */ /* 0x000fe20000000000 */
[----:B------:R-:W-:-:S03]  /*0530*/  FFMA R3, R2, R11, 0.11111111193895339966 ;  /* 0x3de38e3902037423 */ /* 0x000fc6000000000b */
[----:B------:R-:W0:Y:S01]  /*0540*/  FCHK P0, R0, 9 ;  /* 0x4110000000007902 */ /* 0x000e220000000000 */
[----:B------:R-:W-:-:S04]  /*0550*/  FFMA R2, R0, R3, RZ ;  /* 0x0000000300027223 */ /* 0x000fc800000000ff */
[----:B------:R-:W-:-:S04]  /*0560*/  FFMA R4, R2, -9, R0 ;  /* 0xc110000002047823 */ /* 0x000fc80000000000 */
[----:B------:R-:W-:Y:S01]  /*0570*/  FFMA R5, R3, R4, R2 ;  /* 0x0000000403057223 */ /* 0x000fe20000000002 */
[----:B0-----:R-:W-:Y:S06]  /*0580*/  @!P0 BRA `(.L_x_1) ;  /* 0x00000000000c8947 */ /* 0x001fec0003800000 */
[----:B------:R-:W-:-:S07]  /*0590*/  MOV R2, 0x5b0 ;  /* 0x000005b000027802 */ /* 0x000fce0000000f00 */
[----:B------:R-:W-:Y:S05]  /*05a0*/  CALL.REL.NOINC `($__internal_0_$__cuda_sm3x_div_rn_noftz_f32_slowpath) ;  /* 0x0000000000207944 */ /* 0x000fea0003c00000 */
[----:B------:R-:W-:-:S07]  /*05b0*/  IMAD.MOV.U32 R5, RZ, RZ, R4 ;  /* 0x000000ffff057224 */ /* 0x000fce00078e0004 */
.L_x_1:
[----:B------:R-:W-:Y:S05]  /*05c0*/  BSYNC.RECONVERGENT B1 ;  /* 0x0000000000017941 */ /* 0x000fea0003800200 */
.L_x_0:
[----:B------:R-:W0:Y:S01]  /*05d0*/  LDC.64 R2, c[0x0][0x388] ;  /* 0x0000e200ff027b82 */ /* 0x000e220000000a00 */
[----:B------:R-:W1:Y:S02]  /*05e0*/  LDCU UR4, c[0x0][0x390] ;  /* 0x00007200ff0477ac */ /* 0x000e640008000800 */
[----:B-1----:R-:W-:-:S05]  /*05f0*/  IADD3 R21, PT, PT, R20, UR4, R21 ;  /* 0x0000000414157c10 */ /* 0x002fca000fffe015 */
[----:B0-----:R-:W-:-:S05]  /*0600*/  IMAD.WIDE R2, R21, 0x4, R2 ;  /* 0x0000000415027825 */ /* 0x001fca00078e0202 */
[----:B------:R-:W-:Y:S01]  /*0610*/  STG.E desc[UR6][R2.64], R5 ;  /* 0x0000000502007986 */ /* 0x000fe2000c101906 */
[----:B------:R-:W-:Y:S05]  /*0620*/  EXIT ;  /* 0x000000000000794d */ /* 0x000fea0003800000 */
        .weak           $__internal_0_$__cuda_sm3x_div_rn_noftz_f32_slowpath
        .type           $__internal_0_$__cuda_sm3x_div_rn_noftz_f32_slowpath,@function
        .size           $__internal_0_$__cuda_sm3x_div_rn_noftz_f32_slowpath,(.L_x_30 - $__internal_0_$__cuda_sm3x_div_rn_noftz_f32_slowpath)
$__internal_0_$__cuda_sm3x_div_rn_noftz_f32_slowpath:
[--C-:B------:R-:W-:Y:S01]  /*0630*/  SHF.R.U32.HI R3, RZ, 0x17, R0.reuse ;  /* 0x00000017ff037819 */ /* 0x100fe20000011600 */
[----:B------:R-:W-:Y:S04]  /*0640*/  BSSY.RECONVERGENT B0, `(.L_x_2) ;  /* 0x000005c000007945 */ /* 0x000fe80003800200 */
[----:B------:R-:W-:Y:S01]  /*0650*/  BSSY.RELIABLE B2, `(.L_x_3) ;  /* 0x000001a000027945 */ /* 0x000fe20003800100 */
[----:B------:R-:W-:Y:S01]  /*0660*/  IMAD.MOV.U32 R4, RZ, RZ, R0 ;  /* 0x000000ffff047224 */ /* 0x000fe200078e0000 */
[----:B------:R-:W-:-:S04]  /*0670*/  LOP3.LUT R3, R3, 0xff, RZ, 0xc0, !PT ;  /* 0x000000ff03037812 */ /* 0x000fc800078ec0ff */
[----:B------:R-:W-:-:S04]  /*0680*/  IADD3 R6, PT, PT, R3, -0x1, RZ ;  /* 0xffffffff03067810 */ /* 0x000fc80007ffe0ff */
[----:B------:R-:W-:-:S13]  /*0690*/  ISETP.GT.U32.OR P0, PT, R6, 0xfd, !PT ;  /* 0x000000fd0600780c */ /* 0x000fda0007f04470 */
[----:B------:R-:W-:Y:S01]  /*06a0*/  @!P0 MOV R5, RZ ;  /* 0x000000ff00058202 */ /* 0x000fe20000000f00 */
[----:B------:R-:W-:Y:S06]  /*06b0*/  @!P0 BRA `(.L_x_4) ;  /* 0x00000000004c8947 */ /* 0x000fec0003800000 */
[----:B------:R-:W-:-:S13]  /*06c0*/  FSETP.GTU.FTZ.AND P0, PT, |R0|, +INF , PT ;  /* 0x7f8000000000780b */ /* 0x000fda0003f1c200 */
[----:B------:R-:W-:Y:S05]  /*06d0*/  @P0 BREAK.RELIABLE B2 ;  /* 0x0000000000020942 */ /* 0x000fea0003800100 */
[----:B------:R-:W-:Y:S05]  /*06e0*/  @P0 BRA `(.L_x_5) ;  /* 0x0000000400400947 */ /* 0x000fea0003800000 */
[----:B------:R-:W-:-:S05]  /*06f0*/  IMAD.MOV.U32 R5, RZ, RZ, 0x41100000 ;  /* 0x41100000ff057424 */ /* 0x000fca00078e00ff */
[----:B------:R-:W-:-:S13]  /*0700*/  LOP3.LUT P0, RZ, R5, 0x7fffffff, R4, 0xc8, !PT ;  /* 0x7fffffff05ff7812 */ /* 0x000fda000780c804 */
[----:B------:R-:W-:Y:S05]  /*0710*/  @!P0 BREAK.RELIABLE B2 ;  /* 0x0000000000028942 */ /* 0x000fea0003800100 */
[----:B------:R-:W-:Y:S05]  /*0720*/  @!P0 BRA `(.L_x_6) ;  /* 0x0000000400288947 */ /* 0x000fea0003800000 */
[----:B------:R-:W-:-:S13]  /*0730*/  LOP3.LUT P0, RZ, R4, 0x7fffffff, RZ, 0xc0, !PT ;  /* 0x7fffffff04ff7812 */ /* 0x000fda000780c0ff */
[----:B------:R-:W-:Y:S05]  /*0740*/  @!P0 BREAK.RELIABLE B2 ;  /* 0x0000000000028942 */ /* 0x000fea0003800100 */
[----:B------:R-:W-:Y:S05]  /*0750*/  @!P0 BRA `(.L_x_7) ;  /* 0x0000000400148947 */ /* 0x000fea0003800000 */
[----:B------:R-:W-:Y:S02]  /*0760*/  FSETP.NEU.FTZ.AND P0, PT, |R0|, +INF , PT ;  /* 0x7f8000000000780b */ /* 0x000fe40003f1d200 */
[----:B------:R-:W-:-:S04]  /*0770*/  LOP3.LUT P1, RZ, R5, 0x7fffffff, RZ, 0xc0, !PT ;  /* 0x7fffffff05ff7812 */ /* 0x000fc8000782c0ff */
[----:B------:R-:W-:-:S13]  /*0780*/  PLOP3.LUT P0, PT, P0, P1, PT, 0x2f, 0xf2 ;  /* 0x0000000000f2781c */ /* 0x000fda0000702577 */
[----:B------:R-:W-:Y:S05]  /*0790*/  @P0 BREAK.RELIABLE B2 ;  /* 0x0000000000020942 */ /* 0x000fea0003800100 */
[----:B------:R-:W-:Y:S05]  /*07a0*/  @P0 BRA `(.L_x_8) ;  /* 0x0000000000f40947 */ /* 0x000fea0003800000 */
[----:B------:R-:W-:-:S13]  /*07b0*/  ISETP.GE.AND P0, PT, R6, RZ, PT ;  /* 0x000000ff0600720c */ /* 0x000fda0003f06270 */
[----:B------:R-:W-:Y:S01]  /*07c0*/  @P0 MOV R5, RZ ;  /* 0x000000ff00050202 */ /* 0x000fe20000000f00 */
[----:B------:R-:W-:Y:S01]  /*07d0*/  @!P0 FFMA R4, R0, 1.84467440737095516160e+19, RZ ;  /* 0x5f80000000048823 */ /* 0x000fe200000000ff */
[----:B------:R-:W-:-:S07]  /*07e0*/  @!P0 IMAD.MOV.U32 R5, RZ, RZ, -0x40 ;  /* 0xffffffc0ff058424 */ /* 0x000fce00078e00ff */
.L_x_4:
[----:B------:R-:W-:Y:S05]  /*07f0*/  BSYNC.RELIABLE B2 ;  /* 0x0000000000027941 */ /* 0x000fea0003800100 */
.L_x_3:
[----:B------:R-:W-:Y:S01]  /*0800*/  UMOV UR4, 0x41100000 ;  /* 0x4110000000047882 */ /* 0x000fe20000000000 */
[----:B------:R-:W-:Y:S01]  /*0810*/  IADD3 R3, PT, PT, R3, -0x7f, RZ ;  /* 0xffffff8103037810 */ /* 0x000fe20007ffe0ff */
[----:B------:R-:W-:Y:S01]  /*0820*/  UIADD3 UR4, UPT, UPT, UR4, -0x1800000, URZ ;  /* 0xfe80000004047890 */ /* 0x000fe2000fffe0ff */
[----:B------:R-:W-:Y:S02]  /*0830*/  BSSY.RECONVERGENT B2, `(.L_x_9) ;  /* 0x0000033000027945 */ /* 0x000fe40003800200 */
[----:B------:R-:W-:Y:S01]  /*0840*/  IADD3 R5, PT, PT, R5, -0x3, R3 ;  /* 0xfffffffd05057810 */ /* 0x000fe20007ffe003 */
[----:B------:R-:W-:Y:S02]  /*0850*/  IMAD R0, R3, -0x800000, R4 ;  /* 0xff80000003007824 */ /* 0x000fe400078e0204 */
[----:B------:R-:W-:-:S03]  /*0860*/  FADD.FTZ R7, -RZ, -UR4 ;  /* 0x80000004ff077e21 */ /* 0x000fc60008010100 */
[----:B------:R-:W0:Y:S02]  /*0870*/  MUFU.RCP R6, UR4 ;  /* 0x0000000400067d08 */ /* 0x000e240008001000 */
[----:B0-----:R-:W-:-:S04]  /*0880*/  FFMA R9, R6, R7, 1 ;  /* 0x3f80000006097423 */ /* 0x001fc80000000007 */
[----:B------:R-:W-:-:S04]  /*0890*/  FFMA R9, R6, R9, R6 ;  /* 0x0000000906097223 */ /* 0x000fc80000000006 */
[----:B------:R-:W-:-:S04]  /*08a0*/  FFMA R4, R0, R9, RZ ;  /* 0x0000000900047223 */ /* 0x000fc800000000ff */
[----:B------:R-:W-:-:S04]  /*08b0*/  FFMA R6, R7, R4, R0 ;  /* 0x0000000407067223 */ /* 0x000fc80000000000 */
[----:B------:R-:W-:-:S04]  /*08c0*/  FFMA R6, R9, R6, R4 ;  /* 0x0000000609067223 */ /* 0x000fc80000000004 */
[----:B------:R-:W-:-:S04]  /*08d0*/  FFMA R7, R7, R6, R0 ;  /* 0x0000000607077223 */ /* 0x000fc80000000000 */
[----:B------:R-:W-:-:S05]  /*08e0*/  FFMA R4, R9, R7, R6 ;  /* 0x0000000709047223 */ /* 0x000fca0000000006 */
[----:B------:R-:W-:-:S04]  /*08f0*/  SHF.R.U32.HI R0, RZ, 0x17, R4 ;  /* 0x00000017ff007819 */ /* 0x000fc80000011604 */
[----:B------:R-:W-:-:S05]  /*0900*/  LOP3.LUT R0, R0, 0xff, RZ, 0xc0, !PT ;  /* 0x000000ff00007812 */ /* 0x000fca00078ec0ff */
[----:B------:R-:W-:-:S05]  /*0910*/  IMAD.IADD R8, R0, 0x1, R5 ;  /* 0x0000000100087824 */ /* 0x000fca00078e0205 */
[----:B------:R-:W-:-:S04]  /*0920*/  IADD3 R0, PT, PT, R8, -0x1, RZ ;  /* 0xffffffff08007810 */ /* 0x000fc80007ffe0ff */
[----:B------:R-:W-:-:S13]  /*0930*/  ISETP.GE.U32.AND P0, PT, R0, 0xfe, PT ;  /* 0x000000fe0000780c */ /* 0x000fda0003f06070 */
[----:B------:R-:W-:Y:S05]  /*0940*/  @!P0 BRA `(.L_x_10) ;  /* 0x0000000000808947 */ /* 0x000fea0003800000 */
[----:B------:R-:W-:-:S13]  /*0950*/  ISETP.GT.AND P0, PT, R8, 0xfe, PT ;  /* 0x000000fe0800780c */ /* 0x000fda0003f04270 */
[----:B------:R-:W-:Y:S05]  /*0960*/  @P0 BRA `(.L_x_11) ;  /* 0x00000000006c0947 */ /* 0x000fea0003800000 */
[----:B------:R-:W-:-:S13]  /*0970*/  ISETP.GE.AND P0, PT, R8, 0x1, PT ;  /* 0x000000010800780c */ /* 0x000fda0003f06270 */
[----:B------:R-:W-:Y:S05]  /*0980*/  @P0 BRA `(.L_x_12) ;  /* 0x0000000000740947 */ /* 0x000fea0003800000 */
[----:B------:R-:W-:Y:S02]  /*0990*/  ISETP.GE.AND P0, PT, R8, -0x18, PT ;  /* 0xffffffe80800780c */ /* 0x000fe40003f06270 */
[----:B------:R-:W-:-:S11]  /*09a0*/  LOP3.LUT R4, R4, 0x80000000, RZ, 0xc0, !PT ;  /* 0x8000000004047812 */ /* 0x000fd600078ec0ff */
[----:B------:R-:W-:Y:S05]  /*09b0*/  @!P0 BRA `(.L_x_12) ;  /* 0x0000000000688947 */ /* 0x000fea0003800000 */
[CCC-:B------:R-:W-:Y:S01]  /*09c0*/  FFMA.RZ R0, R9.reuse, R7.reuse, R6.reuse ;  /* 0x0000000709007223 */ /* 0x1c0fe2000000c006 */
[C---:B------:R-:W-:Y:S02]  /*09d0*/  ISETP.NE.AND P2, PT, R8.reuse, RZ, PT ;  /* 0x000000ff0800720c */ /* 0x040fe40003f45270 */
[----:B------:R-:W-:Y:S02]  /*09e0*/  ISETP.NE.AND P1, PT, R8, RZ, PT ;  /* 0x000000ff0800720c */ /* 0x000fe40003f25270 */
[----:B------:R-:W-:Y:S01]  /*09f0*/  LOP3.LUT R3, R0, 0x7fffff, RZ, 0xc0, !PT ;  /* 0x007fffff00037812 */ /* 0x000fe200078ec0ff */
[CCC-:B------:R-:W-:Y:S01]  /*0a00*/  FFMA.RP R0, R9.reuse, R7.reuse, R6.reuse ;  /* 0x0000000709007223 */ /* 0x1c0fe20000008006 */
[----:B------:R-:W-:Y:S01]  /*0a10*/  FFMA.RM R9, R9, R7, R6 ;  /* 0x0000000709097223 */ /* 0x000fe20000004006 */
[C---:B------:R-:W-:Y:S01]  /*0a20*/  VIADD R6, R8.reuse, 0x20 ;  /* 0x0000002008067836 */ /* 0x040fe20000000000 */
[----:B------:R-:W-:Y:S02]  /*0a30*/  LOP3.LUT R3, R3, 0x800000, RZ, 0xfc, !PT ;  /* 0x0080000003037812 */ /* 0x000fe400078efcff */
[----:B------:R-:W-:-:S02]  /*0a40*/  IADD3 R5, PT, PT, -R8, RZ, RZ ;  /* 0x000000ff08057210 */ /* 0x000fc40007ffe1ff */
[----:B------:R-:W-:Y:S02]  /*0a50*/  SHF.L.U32 R6, R3, R6, RZ ;  /* 0x0000000603067219 */ /* 0x000fe400000006ff */
[----:B------:R-:W-:Y:S02]  /*0a60*/  FSETP.NEU.FTZ.AND P0, PT, R0, R9, PT ;  /* 0x000000090000720b */ /* 0x000fe40003f1d000 */
[----:B------:R-:W-:Y:S02]  /*0a70*/  SEL R0, R5, RZ, P2 ;  /* 0x000000ff05007207 */ /* 0x000fe40001000000 */
[----:B------:R-:W-:Y:S02]  /*0a80*/  ISETP.NE.AND P1, PT, R6, RZ, P1 ;  /* 0x000000ff0600720c */ /* 0x000fe40000f25270 */
[----:B------:R-:W-:Y:S02]  /*0a90*/  SHF.R.U32.HI R0, RZ, R0, R3 ;  /* 0x00000000ff007219 */ /* 0x000fe40000011603 */
[----:B------:R-:W-:-:S02]  /*0aa0*/  PLOP3.LUT P0, PT, P0, P1, PT, 0xf8, 0x8f ;  /* 0x00000000008f781c */ /* 0x000fc40000703f70 */
[----:B------:R-:W-:Y:S02]  /*0ab0*/  SHF.R.U32.HI R6, RZ, 0x1, R0 ;  /* 0x00000001ff067819 */ /* 0x000fe40000011600 */
[----:B------:R-:W-:-:S04]  /*0ac0*/  SEL R3, RZ, 0x1, !P0 ;  /* 0x00000001ff037807 */ /* 0x000fc80004000000 */
[----:B------:R-:W-:-:S04]  /*0ad0*/  LOP3.LUT R3, R3, 0x1, R6, 0xf8, !PT ;  /* 0x0000000103037812 */ /* 0x000fc800078ef806 */
[----:B------:R-:W-:-:S05]  /*0ae0*/  LOP3.LUT R3, R3, R0, RZ, 0xc0, !PT ;  /* 0x0000000003037212 */ /* 0x000fca00078ec0ff */
[----:B------:R-:W-:-:S05]  /*0af0*/  IMAD.IADD R3, R6, 0x1, R3 ;  /* 0x0000000106037824 */ /* 0x000fca00078e0203 */
[----:B------:R-:W-:Y:S01]  /*0b00*/  LOP3.LUT R4, R3, R4, RZ, 0xfc, !PT ;  /* 0x0000000403047212 */ /* 0x000fe200078efcff */
[----:B------:R-:W-:Y:S06]  /*0b10*/  BRA `(.L_x_12) ;  /* 0x0000000000107947 */ /* 0x000fec0003800000 */
.L_x_11:
[----:B------:R-:W-:-:S04]  /*0b20*/  LOP3.LUT R4, R4, 0x80000000, RZ, 0xc0, !PT ;  /* 0x8000000004047812 */ /* 0x000fc800078ec0ff */
[----:B------:R-:W-:Y:S01]  /*0b30*/  LOP3.LUT R4, R4, 0x7f800000, RZ, 0xfc, !PT ;  /* 0x7f80000004047812 */ /* 0x000fe200078efcff */
[----:B------:R-:W-:Y:S06]  /*0b40*/  BRA `(.L_x_12) ;  /* 0x0000000000047947 */ /* 0x000fec0003800000 */
.L_x_10:
[----:B------:R-:W-:-:S07]  /*0b50*/  LEA R4, R5, R4, 0x17 ;  /* 0x0000000405047211 */ /* 0x000fce00078eb8ff */
.L_x_12:
[----:B------:R-:W-:Y:S05]  /*0b60*/  BSYNC.RECONVERGENT B2 ;  /* 0x0000000000027941 */ /* 0x000fea0003800200 */
.L_x_9:
[----:B------:R-:W-:Y:S05]  /*0b70*/  BRA `(.L_x_13) ;  /* 0x0000000000207947 */ /* 0x000fea0003800000 */
.L_x_8:
[----:B------:R-:W-:-:S04]  /*0b80*/  LOP3.LUT R4, R5, 0x80000000, R4, 0x48, !PT ;  /* 0x8000000005047812 */ /* 0x000fc800078e4804 */
[----:B------:R-:W-:Y:S01]  /*0b90*/  LOP3.LUT R4, R4, 0x7f800000, RZ, 0xfc, !PT ;  /* 0x7f80000004047812 */ /* 0x000fe200078efcff */
[----:B------:R-:W-:Y:S06]  /*0ba0*/  BRA `(.L_x_13) ;  /* 0x0000000000147947 */ /* 0x000fec0003800000 */
.L_x_7:
[----:B------:R-:W-:Y:S01]  /*0bb0*/  LOP3.LUT R4, R5, 0x80000000, R4, 0x48, !PT ;  /* 0x8000000005047812 */ /* 0x000fe200078e4804 */
[----:B------:R-:W-:Y:S06]  /*0bc0*/  BRA `(.L_x_13) ;  /* 0x00000000000c7947 */ /* 0x000fec0003800000 */
.L_x_6:
[----:B------:R-:W0:Y:S01]  /*0bd0*/  MUFU.RSQ R4, -QNAN ;  /* 0xffc0000000047908 */ /* 0x000e220000001400 */
[----:B------:R-:W-:Y:S05]  /*0be0*/  BRA `(.L_x_13) ;  /* 0x0000000000047947 */ /* 0x000fea0003800000 */
.L_x_5:
[----:B------:R-:W-:-:S07]  /*0bf0*/  FADD.FTZ R4, R0, 9 ;  /* 0x4110000000047421 */ /* 0x000fce0000010000 */
.L_x_13:
[----:B------:R-:W-:Y:S05]  /*0c00*/  BSYNC.RECONVERGENT B0 ;  /* 0x0000000000007941 */ /* 0x000fea0003800200 */
.L_x_2:
[----:B------:R-:W-:-:S04]  /*0c10*/  IMAD.MOV.U32 R3, RZ, RZ, 0x0 ;  /* 0x00000000ff037424 */ /* 0x000fc800078e00ff */
[----:B0-----:R-:W-:Y:S05]  /*0c20*/  RET.REL.NODEC R2 `(_Z11blur_sharedPKfPfii) ;  /* 0xfffffff002f47950 */ /* 0x001fea0003c3ffff */
.L_x_14:
[----:B------:R-:W-:-:S00]  /*0c30*/  BRA `(.L_x_14) ;  /* 0xfffffffc00fc7947 */ /* 0x000fc0000383ffff */
[----:B------:R-:W-:-:S00]  /*0c40*/  NOP ;  /* 0x0000000000007918 */ /* 0x000fc00000000000 */
        /* <DEDUP_REMOVED lines=11> */
.L_x_30:


//--------------------- .text._Z11blur_globalPKfPfii --------------------------
	.section	.text._Z11blur_globalPKfPfii,"ax",@progbits
	.align	128
        .global         _Z11blur_globalPKfPfii
        .type           _Z11blur_globalPKfPfii,@function
        .size           _Z11blur_globalPKfPfii,(.L_x_31 - _Z11blur_globalPKfPfii)
        .other          _Z11blur_globalPKfPfii,@"STO_CUDA_ENTRY STV_DEFAULT"
_Z11blur_globalPKfPfii:
.text._Z11blur_globalPKfPfii:
[----:B------:R-:W-:Y:S01]  /*0000*/  LDC R1, c[0x0][0x37c] ;  /* 0x0000df00ff017b82 */ /* 0x000fe20000000800 */
[----:B------:R-:W0:Y:S07]  /*0010*/  S2R R0, SR_TID.X ;  /* 0x0000000000007919 */ /* 0x000e2e0000002100 */
[----:B------:R-:W0:Y:S01]  /*0020*/  S2UR UR4, SR_CTAID.X ;  /* 0x00000000000479c3 */ /* 0x000e220000002500 */
[----:B------:R-:W1:Y:S07]  /*0030*/  S2R R5, SR_TID.Y ;  /* 0x0000000000057919 */ /* 0x000e6e0000002200 */
[----:B------:R-:W0:Y:S08]  /*0040*/  LDC R7, c[0x0][0x360] ;  /* 0x0000d800ff077b82 */ /* 0x000e300000000800 */
[----:B------:R-:W2:Y:S08]  /*0050*/  LDC.64 R2, c[0x0][0x390] ;  /* 0x0000e400ff027b82 */ /* 0x000eb00000000a00 */
[----:B------:R-:W1:Y:S08]  /*0060*/  S2UR UR5, SR_CTAID.Y ;  /* 0x00000000000579c3 */ /* 0x000e700000002600 */
[----:B------:R-:W1:Y:S01]  /*0070*/  LDC R4, c[0x0][0x364] ;  /* 0x0000d900ff047b82 */ /* 0x000e620000000800 */
[----:B0-----:R-:W-:-:S02]  /*0080*/  IMAD R7, R7, UR4, R0 ;  /* 0x0000000407077c24 */ /* 0x001fc4000f8e0200 */
[----:B--2---:R-:W-:Y:S02]  /*0090*/  VIADD R0, R2, 0xffffffff ;  /* 0xffffffff02007836 */ /* 0x004fe40000000000 */
[----:B------:R-:W-:-:S03]  /*00a0*/  VIADD R3, R3, 0xffffffff ;  /* 0xffffffff03037836 */ /* 0x000fc60000000000 */
[----:B------:R-:W-:-:S04]  /*00b0*/  ISETP.GE.AND P0, PT, R7, R0, PT ;  /* 0x000000000700720c */ /* 0x000fc80003f06270 */
[----:B------:R-:W-:Y:S01]  /*00c0*/  ISETP.LT.OR P0, PT, R7, 0x1, P0 ;  /* 0x000000010700780c */ /* 0x000fe20000701670 */
[----:B-1----:R-:W-:-:S05]  /*00d0*/  IMAD R0, R4, UR5, R5 ;  /* 0x0000000504007c24 */ /* 0x002fca000f8e0205 */
[----:B------:R-:W-:-:S04]  /*00e0*/  ISETP.EQ.OR P0, PT, R0, RZ, P0 ;  /* 0x000000ff0000720c */ /* 0x000fc80000702670 */
[----:B------:R-:W-:-:S13]  /*00f0*/  ISETP.GE.OR P0, PT, R0, R3, P0 ;  /* 0x000000030000720c */ /* 0x000fda0000706670 */
[----:B------:R-:W-:Y:S05]  /*0100*/  @P0 EXIT ;  /* 0x000000000000094d */ /* 0x000fea0003800000 */
[----:B------:R-:W0:Y:S01]  /*0110*/  LDC.64 R4, c[0x0][0x380] ;  /* 0x0000e000ff047b82 */ /* 0x000e220000000a00 */
[----:B------:R-:W-:Y:S01]  /*0120*/  IADD3 R3, PT, PT, R0, -0x1, RZ ;  /* 0xffffffff00037810 */ /* 0x000fe20007ffe0ff */
[----:B------:R-:W1:Y:S04]  /*0130*/  LDCU.64 UR6, c[0x0][0x358] ;  /* 0x00006b00ff0677ac */ /* 0x000e680008000a00 */
[----:B------:R-:W-:-:S04]  /*0140*/  IMAD R3, R3, R2, R7 ;  /* 0x0000000203037224 */ /* 0x000fc800078e0207 */
[----:B------:R-:W-:-:S04]  /*0150*/  VIADD R7, R3, 0xffffffff ;  /* 0xffffffff03077836 */ /* 0x000fc80000000000 */
[----:B0-----:R-:W-:-:S05]  /*0160*/  IMAD.WIDE R4, R7, 0x4, R4 ;  /* 0x0000000407047825 */ /* 0x001fca00078e0204 */
[----:B-1----:R-:W2:Y:S01]  /*0170*/  LDG.E R0, desc[UR6][R4.64] ;  /* 0x0000000604007981 */ /* 0x002ea2000c1e1900 */
[----:B------:R-:W-:-:S03]  /*0180*/  IMAD.WIDE R6, R2, 0x4, R4 ;  /* 0x0000000402067825 */ /* 0x000fc600078e0204 */
[----:B------:R-:W3:Y:S04]  /*0190*/  LDG.E R11, desc[UR6][R4.64+0x4] ;  /* 0x00000406040b7981 */ /* 0x000ee8000c1e1900 */
[----:B------:R0:W4:Y:S04]  /*01a0*/  LDG.E R13, desc[UR6][R4.64+0x8] ;  /* 0x00000806040d7981 */ /* 0x000128000c1e1900 */
[----:B------:R-:W5:Y:S01]  /*01b0*/  LDG.E R15, desc[UR6][R6.64] ;  /* 0x00000006060f7981 */ /* 0x000f62000c1e1900 */
[----:B------:R-:W-:-:S03]  /*01c0*/  IMAD.WIDE R8, R2, 0x4, R6 ;  /* 0x0000000402087825 */ /* 0x000fc600078e0206 */
[----:B------:R-:W5:Y:S04]  /*01d0*/  LDG.E R17, desc[UR6][R6.64+0x4] ;  /* 0x0000040606117981 */ /* 0x000f68000c1e1900 */
[----:B------:R-:W5:Y:S04]  /*01e0*/  LDG.E R19, desc[UR6][R6.64+0x8] ;  /* 0x0000080606137981 */ /* 0x000f68000c1e1900 */
[----:B------:R-:W5:Y:S04]  /*01f0*/  LDG.E R21, desc[UR6][R8.64] ;  /* 0x0000000608157981 */ /* 0x000f68000c1e1900 */
[----:B------:R-:W5:Y:S04]  /*0200*/  LDG.E R23, desc[UR6][R8.64+0x4] ;  /* 0x0000040608177981 */ /* 0x000f68000c1e1900 */
[----:B------:R-:W5:Y:S01]  /*0210*/  LDG.E R25, desc[UR6][R8.64+0x8] ;  /* 0x0000080608197981 */ /* 0x000f62000c1e1900 */
[----:B0-----:R-:W-:-:S02]  /*0220*/  HFMA2 R4, -RZ, RZ, 2.53125, 0 ;  /* 0x41100000ff047431 */ /* 0x001fc400000001ff */
[----:B------:R-:W-:Y:S01]  /*0230*/  IMAD.MOV.U32 R5, RZ, RZ, 0x3de38e39 ;  /* 0x3de38e39ff057424 */ /* 0x000fe200078e00ff */
[----:B------:R-:W-:Y:S01]  /*0240*/  BSSY.RECONVERGENT B1, `(.L_x_15) ;  /* 0x0000014000017945 */ /* 0x000fe20003800200 */
[----:B------:R-:W-:Y:S02]  /*0250*/  IMAD.IADD R2, R3, 0x1, R2 ;  /* 0x0000000103027824 */ /* 0x000fe400078e0202 */
[----:B------:R-:W-:-:S04]  /*0260*/  FFMA R4, R5, -R4, 1 ;  /* 0x3f80000005047423 */ /* 0x000fc80000000804 */
[----:B------:R-:W-:Y:S01]  /*0270*/  FFMA R5, R4, R5, 0.11111111193895339966 ;  /* 0x3de38e3904057423 */ /* 0x000fe20000000005 */
[----:B--2---:R-:W-:-:S04]  /*0280*/  FADD R0, RZ, R0 ;  /* 0x00000000ff007221 */ /* 0x004fc80000000000 */
[----:B---3--:R-:W-:-:S04]  /*0290*/  FADD R0, R0, R11 ;  /* 0x0000000b00007221 */ /* 0x008fc80000000000 */
[----:B----4-:R-:W-:-:S04]  /*02a0*/  FADD R0, R0, R13 ;  /* 0x0000000d00007221 */ /* 0x010fc80000000000 */
[----:B-----5:R-:W-:-:S04]  /*02b0*/  FADD R0, R0, R15 ;  /* 0x0000000f00007221 */ /* 0x020fc80000000000 */
[----:B------:R-:W-:-:S04]  /*02c0*/  FADD R0, R0, R17 ;  /* 0x0000001100007221 */ /* 0x000fc80000000000 */
[----:B------:R-:W-:-:S04]  /*02d0*/  FADD R0, R0, R19 ;  /* 0x0000001300007221 */ /* 0x000fc80000000000 */
[----:B------:R-:W-:-:S04]  /*02e0*/  FADD R0, R0, R21 ;  /* 0x0000001500007221 */ /* 0x000fc80000000000 */
[----:B------:R-:W-:-:S04]  /*02f0*/  FADD R0, R0, R23 ;  /* 0x0000001700007221 */ /* 0x000fc80000000000 */
[----:B------:R-:W-:-:S04]  /*0300*/  FADD R0, R0, R25 ;  /* 0x0000001900007221 */ /* 0x000fc80000000000 */
[----:B------:R-:W0:Y:S01]  /*0310*/  FCHK P0, R0, 9 ;  /* 0x4110000000007902 */ /* 0x000e220000000000 */
[----:B------:R-:W-:-:S04]  /*0320*/  FFMA R4, R0, R5, RZ ;  /* 0x0000000500047223 */ /* 0x000fc800000000ff */
[----:B------:R-:W-:-:S04]  /*0330*/  FFMA R6, R4, -9, R0 ;  /* 0xc110000004067823 */ /* 0x000fc80000000000 */
[----:B------:R-:W-:Y:S01]  /*0340*/  FFMA R7, R5, R6, R4 ;  /* 0x0000000605077223 */ /* 0x000fe20000000004 */
[----:B0-----:R-:W-:Y:S06]  /*0350*/  @!P0 BRA `(.L_x_16) ;  /* 0x0000000000088947 */ /* 0x001fec0003800000 */
[----:B------:R-:W-:-:S07]  /*0360*/  MOV R4, 0x380 ;  /* 0x0000038000047802 */ /* 0x000fce0000000f00 */
[----:B------:R-:W-:Y:S05]  /*0370*/  CALL.REL.NOINC `($__internal_1_$__cuda_sm3x_div_rn_noftz_f32_slowpath) ;  /* 0x0000000000147944 */ /* 0x000fea0003c00000 */
.L_x_16:
[----:B------:R-:W-:Y:S05]  /*0380*/  BSYNC.RECONVERGENT B1 ;  /* 0x0000000000017941 */ /* 0x000fea0003800200 */
.L_x_15:
[----:B------:R-:W0:Y:S02]  /*0390*/  LDC.64 R4, c[0x0][0x388] ;  /* 0x0000e200ff047b82 */ /* 0x000e240000000a00 */
[----:B0-----:R-:W-:-:S05]  /*03a0*/  IMAD.WIDE R2, R2, 0x4, R4 ;  /* 0x0000000402027825 */ /* 0x001fca00078e0204 */
[----:B------:R-:W-:Y:S01]  /*03b0*/  STG.E desc[UR6][R2.64], R7 ;  /* 0x0000000702007986 */ /* 0x000fe2000c101906 */
[----:B------:R-:W-:Y:S05]  /*03c0*/  EXIT ;  /* 0x000000000000794d */ /* 0x000fea0003800000 */
        .weak           $__internal_1_$__cuda_sm3x_div_rn_noftz_f32_slowpath
        .type           $__internal_1_$__cuda_sm3x_div_rn_noftz_f32_slowpath,@function
        .size           $__internal_1_$__cuda_sm3x_div_rn_noftz_f32_slowpath,(.L_x_31 - $__internal_1_$__cuda_sm3x_div_rn_noftz_f32_slowpath)
$__internal_1_$__cuda_sm3x_div_rn_noftz_f32_slowpath:
[----:B------:R-:W-:Y:S01]  /*03d0*/  SHF.R.U32.HI R3, RZ, 0x17, R0 ;  /* 0x00000017ff037819 */ /* 0x000fe20000011600 */
[----:B------:R-:W-:Y:S04]  /*03e0*/  BSSY.RECONVERGENT B0, `(.L_x_17) ;  /* 0x000005c000007945 */ /* 0x000fe80003800200 */
[----:B------:R-:W-:Y:S01]  /*03f0*/  BSSY.RELIABLE B2, `(.L_x_18) ;  /* 0x000001a000027945 */ /* 0x000fe20003800100 */
[----:B------:R-:W-:Y:S02]  /*0400*/  MOV R5, R0 ;  /* 0x0000000000057202 */ /* 0x000fe40000000f00 */
[----:B------:R-:W-:-:S05]  /*0410*/  LOP3.LUT R3, R3, 0xff, RZ, 0xc0, !PT ;  /* 0x000000ff03037812 */ /* 0x000fca00078ec0ff */
[----:B------:R-:W-:-:S05]  /*0420*/  VIADD R7, R3, 0xffffffff ;  /* 0xffffffff03077836 */ /* 0x000fca0000000000 */
[----:B------:R-:W-:-:S13]  /*0430*/  ISETP.GT.U32.OR P0, PT, R7, 0xfd, !PT ;  /* 0x000000fd0700780c */ /* 0x000fda0007f04470 */
[----:B------:R-:W-:Y:S01]  /*0440*/  @!P0 IMAD.MOV.U32 R6, RZ, RZ, RZ ;  /* 0x000000ffff068224 */ /* 0x000fe200078e00ff */
        /* <DEDUP_REMOVED lines=20> */
.L_x_19:
[----:B------:R-:W-:Y:S05]  /*0590*/  BSYNC.RELIABLE B2 ;  /* 0x0000000000027941 */ /* 0x000fea0003800100 */
.L_x_18:
[----:B------:R-:W-:Y:S01]  /*05a0*/  UMOV UR4, 0x41100000 ;  /* 0x4110000000047882 */ /* 0x000fe20000000000 */
[----:B------:R-:W-:Y:S01]  /*05b0*/  VIADD R3, R3, 0xffffff81 ;  /* 0xffffff8103037836 */ /* 0x000fe20000000000 */
[----:B------:R-:W-:Y:S01]  /*05c0*/  UIADD3 UR4, UPT, UPT, UR4, -0x1800000, URZ ;  /* 0xfe80000004047890 */ /* 0x000fe2000fffe0ff */
[----:B------:R-:W-:Y:S02]  /*05d0*/  BSSY.RECONVERGENT B2, `(.L_x_24) ;  /* 0x0000033000027945 */ /* 0x000fe40003800200 */
[----:B------:R-:W-:Y:S01]  /*05e0*/  IMAD R0, R3, -0x800000, R5 ;  /* 0xff80000003007824 */ /* 0x000fe200078e0205 */
[----:B------:R-:W-:Y:S02]  /*05f0*/  IADD3 R6, PT, PT, R6, -0x3, R3 ;  /* 0xfffffffd06067810 */ /* 0x000fe40007ffe003 */
        /* <DEDUP_REMOVED lines=10> */
[----:B------:R-:W-:-:S04]  /*06a0*/  LOP3.LUT R0, R0, 0xff, RZ, 0xc0, !PT ;  /* 0x000000ff00007812 */ /* 0x000fc800078ec0ff */
[----:B------:R-:W-:-:S05]  /*06b0*/  IADD3 R10, PT, PT, R0, R6, RZ ;  /* 0x00000006000a7210 */ /* 0x000fca0007ffe0ff */
[----:B------:R-:W-:-:S05]  /*06c0*/  VIADD R0, R10, 0xffffffff ;  /* 0xffffffff0a007836 */ /* 0x000fca0000000000 */
        /* <DEDUP_REMOVED lines=10> */
[C---:B------:R-:W-:Y:S01]  /*0770*/  VIADD R6, R10.reuse, 0x20 ;  /* 0x000000200a067836 */ /* 0x040fe20000000000 */
[C---:B------:R-:W-:Y:S02]  /*0780*/  ISETP.NE.AND P2, PT, R10.reuse, RZ, PT ;  /* 0x000000ff0a00720c */ /* 0x040fe40003f45270 */
[----:B------:R-:W-:Y:S02]  /*0790*/  ISETP.NE.AND P1, PT, R10, RZ, PT ;  /* 0x000000ff0a00720c */ /* 0x000fe40003f25270 */
[----:B------:R-:W-:Y:S01]  /*07a0*/  LOP3.LUT R3, R0, 0x7fffff, RZ, 0xc0, !PT ;  /* 0x007fffff00037812 */ /* 0x000fe200078ec0ff */
[CCC-:B------:R-:W-:Y:S01]  /*07b0*/  FFMA.RP R0, R7.reuse, R9.reuse, R8.reuse ;  /* 0x0000000907007223 */ /* 0x1c0fe20000008008 */
[----:B------:R-:W-:Y:S01]  /*07c0*/  FFMA.RM R7, R7, R9, R8 ;  /* 0x0000000907077223 */ /* 0x000fe20000004008 */
[----:B------:R-:W-:Y:S02]  /*07d0*/  IADD3 R8, PT, PT, -R10, RZ, RZ ;  /* 0x000000ff0a087210 */ /* 0x000fe40007ffe1ff */
[----:B------:R-:W-:-:S02]  /*07e0*/  LOP3.LUT R3, R3, 0x800000, RZ, 0xfc, !PT ;  /* 0x0080000003037812 */ /* 0x000fc400078efcff */
[----:B------:R-:W-:Y:S02]  /*07f0*/  FSETP.NEU.FTZ.AND P0, PT, R0, R7, PT ;  /* 0x000000070000720b */ /* 0x000fe40003f1d000 */
[----:B------:R-:W-:Y:S02]  /*0800*/  SHF.L.U32 R6, R3, R6, RZ ;  /* 0x0000000603067219 */ /* 0x000fe400000006ff */
        /* <DEDUP_REMOVED lines=11> */
.L_x_26:
[----:B------:R-:W-:-:S04]  /*08c0*/  LOP3.LUT R5, R5, 0x80000000, RZ, 0xc0, !PT ;  /* 0x8000000005057812 */ /* 0x000fc800078ec0ff */
[----:B------:R-:W-:Y:S01]  /*08d0*/  LOP3.LUT R5, R5, 0x7f800000, RZ, 0xfc, !PT ;  /* 0x7f80000005057812 */ /* 0x000fe200078efcff */
[----:B------:R-:W-:Y:S06]  /*08e0*/  BRA `(.L_x_27) ;  /* 0x0000000000047947 */ /* 0x000fec0003800000 */
.L_x_25:
[----:B------:R-:W-:-:S07]  /*08f0*/  LEA R5, R6, R5, 0x17 ;  /* 0x0000000506057211 */ /* 0x000fce00078eb8ff */
.L_x_27:
[----:B------:R-:W-:Y:S05]  /*0900*/  BSYNC.RECONVERGENT B2 ;  /* 0x0000000000027941 */ /* 0x000fea0003800200 */
.L_x_24:
[----:B------:R-:W-:Y:S05]  /*0910*/  BRA `(.L_x_28) ;  /* 0x0000000000207947 */ /* 0x000fea0003800000 */
.L_x_23:
[----:B------:R-:W-:-:S04]  /*0920*/  LOP3.LUT R5, R6, 0x80000000, R5, 0x48, !PT ;  /* 0x8000000006057812 */ /* 0x000fc800078e4805 */
[----:B------:R-:W-:Y:S01]  /*0930*/  LOP3.LUT R5, R5, 0x7f800000, RZ, 0xfc, !PT ;  /* 0x7f80000005057812 */ /* 0x000fe200078efcff */
[----:B------:R-:W-:Y:S06]  /*0940*/  BRA `(.L_x_28) ;  /* 0x0000000000147947 */ /* 0x000fec0003800000 */
.L_x_22:
[----:B------:R-:W-:Y:S01]  /*0950*/  LOP3.LUT R5, R6, 0x80000000, R5, 0x48, !PT ;  /* 0x8000000006057812 */ /* 0x000fe200078e4805 */
[----:B------:R-:W-:Y:S06]  /*0960*/  BRA `(.L_x_28) ;  /* 0x00000000000c7947 */ /* 0x000fec0003800000 */
.L_x_21:
[----:B------:R-:W0:Y:S01]  /*0970*/  MUFU.RSQ R5, -QNAN ;  /* 0xffc0000000057908 */ /* 0x000e220000001400 */
[----:B------:R-:W-:Y:S05]  /*0980*/  BRA `(.L_x_28) ;  /* 0x0000000000047947 */ /* 0x000fea0003800000 */
.L_x_20:
[----:B------:R-:W-:-:S07]  /*0990*/  FADD.FTZ R5, R0, 9 ;  /* 0x4110000000057421 */ /* 0x000fce0000010000 */
.L_x_28:
[----:B------:R-:W-:Y:S05]  /*09a0*/  BSYNC.RECONVERGENT B0 ;  /* 0x0000000000007941 */ /* 0x000fea0003800200 */
.L_x_17:
[----:B0-----:R-:W-:Y:S02]  /*09b0*/  IMAD.MOV.U32 R7, RZ, RZ, R5 ;  /* 0x000000ffff077224 */ /* 0x001fe400078e0005 */
[----:B------:R-:W-:-:S04]  /*09c0*/  HFMA2 R5, -RZ, RZ, 0, 0 ;  /* 0x00000000ff057431 */ /* 0x000fc800000001ff */
[----:B------:R-:W-:Y:S05]  /*09d0*/  RET.REL.NODEC R4 `(_Z11blur_globalPKfPfii) ;  /* 0xfffffff404887950 */ /* 0x000fea0003c3ffff */
.L_x_29:
        /* <DEDUP_REMOVED lines=10> */
.L_x_31:


//--------------------- .nv.shared._Z11blur_sharedPKfPfii --------------------------
	.section	.nv.shared._Z11blur_sharedPKfPfii,"aw",@nobits
	.sectionflags	@""
	.align	4
.nv.shared._Z11blur_sharedPKfPfii:
	.zero		2320


//--------------------- .nv.shared.reserved.0     --------------------------
	.section	.nv.shared.reserved.0,"aw",@nobits
	.weak		__nv_reservedSMEM_offset_0_alias
	.size		__nv_reservedSMEM_offset_0_alias, 0, 64
	.other		__nv_reservedSMEM_offset_0_alias,@"STO_CUDA_RESERVED_SHARED STV_DEFAULT"
__nv_reservedSMEM_offset_0_alias:
	.zero		0
	.zero		64


//--------------------- .nv.constant0._Z11blur_sharedPKfPfii --------------------------
	.section	.nv.constant0._Z11blur_sharedPKfPfii,"a",@progbits
	.sectionflags	@""
	.align	4
.nv.constant0._Z11blur_sharedPKfPfii:
	.zero		920


//--------------------- .nv.constant0._Z11blur_globalPKfPfii --------------------------
	.section	.nv.constant0._Z11blur_globalPKfPfii,"a",@progbits
	.sectionflags	@""
	.align	4
.nv.constant0._Z11blur_globalPKfPfii:
	.zero		920


//--------------------- SYMBOLS --------------------------

	.type		.nv.reservedSmem.offset0,@object
	.size		.nv.reservedSmem.offset0,0x4
	.type		.nv.reservedSmem.cap,@object
	.size		.nv.reservedSmem.cap,0x4
